//
// Generated by NVIDIA NVVM Compiler
//
// Compiler Build ID: CL-36424714
// Cuda compilation tools, release 13.0, V13.0.88
// Based on NVVM 20.0.0
//

.version 9.0
.target sm_100
.address_size 64

	// .globl	_Z15sw_parallelizedPKcS0_PiPcS1_S1_S1_S2_
// _ZZ15sw_parallelizedPKcS0_PiPcS1_S1_S1_S2_E16max_score_shared has been demoted
// _ZZ15sw_parallelizedPKcS0_PiPcS1_S1_S1_S2_E12max_i_shared has been demoted
// _ZZ15sw_parallelizedPKcS0_PiPcS1_S1_S1_S2_E12max_j_shared has been demoted

.visible .entry _Z15sw_parallelizedPKcS0_PiPcS1_S1_S1_S2_(
	.param .u64 .ptr .align 1 _Z15sw_parallelizedPKcS0_PiPcS1_S1_S1_S2__param_0,
	.param .u64 .ptr .align 1 _Z15sw_parallelizedPKcS0_PiPcS1_S1_S1_S2__param_1,
	.param .u64 .ptr .align 1 _Z15sw_parallelizedPKcS0_PiPcS1_S1_S1_S2__param_2,
	.param .u64 .ptr .align 1 _Z15sw_parallelizedPKcS0_PiPcS1_S1_S1_S2__param_3,
	.param .u64 .ptr .align 1 _Z15sw_parallelizedPKcS0_PiPcS1_S1_S1_S2__param_4,
	.param .u64 .ptr .align 1 _Z15sw_parallelizedPKcS0_PiPcS1_S1_S1_S2__param_5,
	.param .u64 .ptr .align 1 _Z15sw_parallelizedPKcS0_PiPcS1_S1_S1_S2__param_6,
	.param .u64 .ptr .align 1 _Z15sw_parallelizedPKcS0_PiPcS1_S1_S1_S2__param_7
)
{
	.reg .pred 	%p<24>;
	.reg .b16 	%rs<13>;
	.reg .b32 	%r<137>;
	.reg .b64 	%rd<84>;
	// demoted variable
	.shared .align 4 .u32 _ZZ15sw_parallelizedPKcS0_PiPcS1_S1_S1_S2_E16max_score_shared;
	// demoted variable
	.shared .align 4 .u32 _ZZ15sw_parallelizedPKcS0_PiPcS1_S1_S1_S2_E12max_i_shared;
	// demoted variable
	.shared .align 4 .u32 _ZZ15sw_parallelizedPKcS0_PiPcS1_S1_S1_S2_E12max_j_shared;
	ld.param.u64 	%rd8, [_Z15sw_parallelizedPKcS0_PiPcS1_S1_S1_S2__param_0];
	ld.param.u64 	%rd9, [_Z15sw_parallelizedPKcS0_PiPcS1_S1_S1_S2__param_1];
	ld.param.u64 	%rd14, [_Z15sw_parallelizedPKcS0_PiPcS1_S1_S1_S2__param_2];
	ld.param.u64 	%rd15, [_Z15sw_parallelizedPKcS0_PiPcS1_S1_S1_S2__param_3];
	ld.param.u64 	%rd11, [_Z15sw_parallelizedPKcS0_PiPcS1_S1_S1_S2__param_5];
	ld.param.u64 	%rd13, [_Z15sw_parallelizedPKcS0_PiPcS1_S1_S1_S2__param_7];
	cvta.to.global.u64 	%rd1, %rd14;
	cvta.to.global.u64 	%rd2, %rd15;
	mov.u32 	%r1, %ctaid.x;
	mov.u32 	%r132, %tid.x;
	setp.ne.s32 	%p1, %r132, 0;
	@%p1 bra 	$L__BB0_2;
	mov.b32 	%r59, 0;
	st.shared.u32 	[_ZZ15sw_parallelizedPKcS0_PiPcS1_S1_S1_S2_E16max_score_shared], %r59;
	st.shared.u32 	[_ZZ15sw_parallelizedPKcS0_PiPcS1_S1_S1_S2_E12max_i_shared], %r59;
	st.shared.u32 	[_ZZ15sw_parallelizedPKcS0_PiPcS1_S1_S1_S2_E12max_j_shared], %r59;
$L__BB0_2:
	bar.sync 	0;
	setp.gt.u32 	%p2, %r132, 512;
	@%p2 bra 	$L__BB0_9;
	mul.lo.s32 	%r3, %r1, 263169;
	mov.u32 	%r4, %ntid.x;
	add.s32 	%r60, %r132, %r4;
	max.u32 	%r61, %r60, 513;
	setp.lt.u32 	%p3, %r60, 513;
	selp.u32 	%r62, 1, 0, %p3;
	add.s32 	%r63, %r60, %r62;
	sub.s32 	%r64, %r61, %r63;
	div.u32 	%r65, %r64, %r4;
	add.s32 	%r5, %r65, %r62;
	and.b32  	%r66, %r5, 3;
	setp.eq.s32 	%p4, %r66, 3;
	mov.u32 	%r121, %r132;
	@%p4 bra 	$L__BB0_6;
	add.s32 	%r68, %r5, 1;
	and.b32  	%r6, %r68, 3;
	mov.b32 	%r120, 0;
	mov.u32 	%r121, %r132;
$L__BB0_5:
	.pragma "nounroll";
	mad.lo.s32 	%r69, %r121, 513, %r3;
	cvt.u64.u32 	%rd16, %r69;
	mul.wide.u32 	%rd17, %r69, 4;
	add.s64 	%rd18, %rd1, %rd17;
	mov.b32 	%r70, 0;
	st.global.u32 	[%rd18], %r70;
	add.s64 	%rd19, %rd2, %rd16;
	mov.b16 	%rs7, 0;
	st.global.u8 	[%rd19], %rs7;
	shl.b32 	%r71, %r121, 9;
	sub.s32 	%r72, %r69, %r71;
	cvt.u64.u32 	%rd20, %r72;
	mul.wide.u32 	%rd21, %r72, 4;
	add.s64 	%rd22, %rd1, %rd21;
	st.global.u32 	[%rd22], %r70;
	add.s64 	%rd23, %rd2, %rd20;
	st.global.u8 	[%rd23], %rs7;
	add.s32 	%r121, %r121, %r4;
	add.s32 	%r120, %r120, 1;
	setp.ne.s32 	%p5, %r120, %r6;
	@%p5 bra 	$L__BB0_5;
$L__BB0_6:
	setp.lt.u32 	%p6, %r5, 3;
	@%p6 bra 	$L__BB0_9;
	mul.lo.s32 	%r78, %r4, 513;
$L__BB0_8:
	mad.lo.s32 	%r73, %r121, 513, %r3;
	cvt.u64.u32 	%rd24, %r73;
	mul.wide.u32 	%rd25, %r73, 4;
	add.s64 	%rd26, %rd1, %rd25;
	mov.b32 	%r74, 0;
	st.global.u32 	[%rd26], %r74;
	add.s64 	%rd27, %rd2, %rd24;
	mov.b16 	%rs8, 0;
	st.global.u8 	[%rd27], %rs8;
	shl.b32 	%r75, %r121, 9;
	sub.s32 	%r76, %r73, %r75;
	cvt.u64.u32 	%rd28, %r76;
	mul.wide.u32 	%rd29, %r76, 4;
	add.s64 	%rd30, %rd1, %rd29;
	st.global.u32 	[%rd30], %r74;
	add.s64 	%rd31, %rd2, %rd28;
	st.global.u8 	[%rd31], %rs8;
	add.s32 	%r77, %r121, %r4;
	add.s32 	%r79, %r73, %r78;
	cvt.u64.u32 	%rd32, %r79;
	mul.wide.u32 	%rd33, %r79, 4;
	add.s64 	%rd34, %rd1, %rd33;
	st.global.u32 	[%rd34], %r74;
	add.s64 	%rd35, %rd2, %rd32;
	st.global.u8 	[%rd35], %rs8;
	shl.b32 	%r80, %r77, 9;
	sub.s32 	%r81, %r79, %r80;
	cvt.u64.u32 	%rd36, %r81;
	mul.wide.u32 	%rd37, %r81, 4;
	add.s64 	%rd38, %rd1, %rd37;
	st.global.u32 	[%rd38], %r74;
	add.s64 	%rd39, %rd2, %rd36;
	st.global.u8 	[%rd39], %rs8;
	add.s32 	%r82, %r77, %r4;
	add.s32 	%r83, %r79, %r78;
	cvt.u64.u32 	%rd40, %r83;
	mul.wide.u32 	%rd41, %r83, 4;
	add.s64 	%rd42, %rd1, %rd41;
	st.global.u32 	[%rd42], %r74;
	add.s64 	%rd43, %rd2, %rd40;
	st.global.u8 	[%rd43], %rs8;
	shl.b32 	%r84, %r82, 9;
	sub.s32 	%r85, %r83, %r84;
	cvt.u64.u32 	%rd44, %r85;
	mul.wide.u32 	%rd45, %r85, 4;
	add.s64 	%rd46, %rd1, %rd45;
	st.global.u32 	[%rd46], %r74;
	add.s64 	%rd47, %rd2, %rd44;
	st.global.u8 	[%rd47], %rs8;
	add.s32 	%r86, %r82, %r4;
	add.s32 	%r87, %r83, %r78;
	cvt.u64.u32 	%rd48, %r87;
	mul.wide.u32 	%rd49, %r87, 4;
	add.s64 	%rd50, %rd1, %rd49;
	st.global.u32 	[%rd50], %r74;
	add.s64 	%rd51, %rd2, %rd48;
	st.global.u8 	[%rd51], %rs8;
	shl.b32 	%r88, %r86, 9;
	sub.s32 	%r89, %r87, %r88;
	cvt.u64.u32 	%rd52, %r89;
	mul.wide.u32 	%rd53, %r89, 4;
	add.s64 	%rd54, %rd1, %rd53;
	st.global.u32 	[%rd54], %r74;
	add.s64 	%rd55, %rd2, %rd52;
	st.global.u8 	[%rd55], %rs8;
	add.s32 	%r121, %r86, %r4;
	setp.lt.u32 	%p7, %r121, 513;
	@%p7 bra 	$L__BB0_8;
$L__BB0_9:
	bar.sync 	0;
	shl.b32 	%r91, %r1, 9;
	mul.lo.s32 	%r14, %r1, 263169;
	mov.u32 	%r15, %ntid.x;
	shl.b32 	%r16, %r15, 9;
	mul.lo.s32 	%r17, %r15, 513;
	cvt.u64.u32 	%rd56, %r91;
	cvta.to.global.u64 	%rd57, %rd8;
	add.s64 	%rd58, %rd56, %rd57;
	add.s64 	%rd3, %rd58, -1;
	cvta.to.global.u64 	%rd4, %rd9;
	mov.b32 	%r123, 1;
$L__BB0_10:
	max.s32 	%r19, %r123, 512;
	add.s32 	%r126, %r132, %r19;
	add.s32 	%r130, %r126, -511;
	min.s32 	%r21, %r123, 512;
	setp.gt.u32 	%p8, %r130, %r21;
	@%p8 bra 	$L__BB0_18;
	ld.shared.u32 	%r131, [_ZZ15sw_parallelizedPKcS0_PiPcS1_S1_S1_S2_E16max_score_shared];
	add.s32 	%r93, %r14, %r123;
	shl.b32 	%r94, %r126, 9;
	add.s32 	%r95, %r93, %r94;
	add.s32 	%r128, %r95, -262145;
	mad.lo.s32 	%r96, %r126, 513, %r14;
	add.s32 	%r127, %r96, -262656;
	cvt.u64.u32 	%rd5, %r123;
	shl.b32 	%r97, %r1, 9;
	sub.s32 	%r98, %r97, %r132;
	add.s32 	%r99, %r98, %r123;
	sub.s32 	%r100, %r99, %r19;
	add.s32 	%r125, %r100, 511;
	sub.s32 	%r101, %r123, %r132;
	sub.s32 	%r124, %r101, %r19;
$L__BB0_12:
	cvt.s64.s32 	%rd59, %r127;
	cvt.s64.s32 	%rd60, %r130;
	add.s64 	%rd61, %rd3, %rd60;
	sub.s64 	%rd62, %rd5, %rd60;
	cvt.s64.s32 	%rd63, %r125;
	add.s64 	%rd64, %rd4, %rd63;
	ld.global.u8 	%rs1, [%rd61];
	ld.global.u8 	%rs2, [%rd64];
	setp.eq.s16 	%p9, %rs1, %rs2;
	selp.b32 	%r102, 1, -1, %p9;
	mul.wide.s32 	%rd65, %r128, 4;
	add.s64 	%rd6, %rd1, %rd65;
	ld.global.u32 	%r103, [%rd6];
	add.s32 	%r104, %r102, %r103;
	add.s64 	%rd66, %rd59, %rd62;
	shl.b64 	%rd67, %rd66, 2;
	add.s64 	%rd68, %rd1, %rd67;
	ld.global.u32 	%r105, [%rd68+4];
	add.s32 	%r35, %r105, -2;
	ld.global.u32 	%r106, [%rd6+2052];
	add.s32 	%r36, %r106, -2;
	max.s32 	%r107, %r35, %r36;
	max.s32 	%r108, %r104, %r107;
	max.s32 	%r37, %r108, 0;
	setp.ne.s32 	%p10, %r37, %r104;
	@%p10 bra 	$L__BB0_14;
	selp.b16 	%rs12, 1, 2, %p9;
	bra.uni 	$L__BB0_15;
$L__BB0_14:
	setp.eq.s32 	%p11, %r37, %r35;
	setp.eq.s32 	%p12, %r37, %r36;
	selp.b16 	%rs9, 4, 0, %p12;
	selp.b16 	%rs12, 3, %rs9, %p11;
$L__BB0_15:
	add.s32 	%r109, %r128, 513;
	cvt.s64.s32 	%rd69, %r109;
	add.s64 	%rd70, %rd2, %rd69;
	st.global.u8 	[%rd70+1], %rs12;
	st.global.u32 	[%rd6+2056], %r37;
	setp.le.s32 	%p14, %r37, %r131;
	@%p14 bra 	$L__BB0_17;
	st.shared.u32 	[_ZZ15sw_parallelizedPKcS0_PiPcS1_S1_S1_S2_E16max_score_shared], %r37;
	add.s32 	%r110, %r126, -511;
	st.shared.u32 	[_ZZ15sw_parallelizedPKcS0_PiPcS1_S1_S1_S2_E12max_i_shared], %r110;
	add.s32 	%r111, %r124, 512;
	st.shared.u32 	[_ZZ15sw_parallelizedPKcS0_PiPcS1_S1_S1_S2_E12max_j_shared], %r111;
	mov.u32 	%r131, %r37;
$L__BB0_17:
	add.s32 	%r130, %r130, %r15;
	add.s32 	%r128, %r128, %r16;
	add.s32 	%r127, %r127, %r17;
	add.s32 	%r126, %r126, %r15;
	add.s32 	%r112, %r126, -511;
	sub.s32 	%r125, %r125, %r15;
	sub.s32 	%r124, %r124, %r15;
	setp.le.u32 	%p15, %r112, %r21;
	@%p15 bra 	$L__BB0_12;
$L__BB0_18:
	bar.sync 	0;
	add.s32 	%r123, %r123, 1;
	setp.ne.s32 	%p16, %r123, 1024;
	@%p16 bra 	$L__BB0_10;
	setp.ne.s32 	%p17, %r132, 0;
	@%p17 bra 	$L__BB0_21;
	ld.param.u64 	%rd83, [_Z15sw_parallelizedPKcS0_PiPcS1_S1_S1_S2__param_6];
	ld.param.u64 	%rd82, [_Z15sw_parallelizedPKcS0_PiPcS1_S1_S1_S2__param_4];
	ld.shared.u32 	%r113, [_ZZ15sw_parallelizedPKcS0_PiPcS1_S1_S1_S2_E16max_score_shared];
	cvta.to.global.u64 	%rd71, %rd82;
	mul.wide.u32 	%rd72, %r1, 4;
	add.s64 	%rd73, %rd71, %rd72;
	st.global.u32 	[%rd73], %r113;
	ld.shared.u32 	%r114, [_ZZ15sw_parallelizedPKcS0_PiPcS1_S1_S1_S2_E12max_i_shared];
	cvta.to.global.u64 	%rd74, %rd11;
	add.s64 	%rd75, %rd74, %rd72;
	st.global.u32 	[%rd75], %r114;
	ld.shared.u32 	%r115, [_ZZ15sw_parallelizedPKcS0_PiPcS1_S1_S1_S2_E12max_j_shared];
	cvta.to.global.u64 	%rd76, %rd83;
	add.s64 	%rd77, %rd76, %rd72;
	st.global.u32 	[%rd77], %r115;
$L__BB0_21:
	bar.sync 	0;
	ld.shared.u32 	%r135, [_ZZ15sw_parallelizedPKcS0_PiPcS1_S1_S1_S2_E12max_i_shared];
	ld.shared.u32 	%r136, [_ZZ15sw_parallelizedPKcS0_PiPcS1_S1_S1_S2_E12max_j_shared];
	shl.b32 	%r48, %r1, 10;
	cvta.to.global.u64 	%rd7, %rd13;
$L__BB0_22:
	mad.lo.s32 	%r116, %r135, 513, %r14;
	add.s32 	%r117, %r116, %r136;
	cvt.s64.s32 	%rd78, %r117;
	add.s64 	%rd79, %rd2, %rd78;
	ld.global.u8 	%rs10, [%rd79];
	setp.gt.s16 	%p18, %rs10, 2;
	@%p18 bra 	$L__BB0_25;
	add.s16 	%rs11, %rs10, -1;
	setp.lt.u16 	%p21, %rs11, 2;
	@%p21 bra 	$L__BB0_28;
	setp.eq.s16 	%p22, %rs10, 0;
	@%p22 bra 	$L__BB0_31;
	bra.uni 	$L__BB0_30;
$L__BB0_25:
	setp.eq.s16 	%p19, %rs10, 3;
	@%p19 bra 	$L__BB0_29;
	setp.eq.s16 	%p20, %rs10, 4;
	@%p20 bra 	$L__BB0_27;
	bra.uni 	$L__BB0_30;
$L__BB0_27:
	add.s32 	%r136, %r136, -1;
	bra.uni 	$L__BB0_30;
$L__BB0_28:
	add.s32 	%r135, %r135, -1;
	add.s32 	%r136, %r136, -1;
	bra.uni 	$L__BB0_30;
$L__BB0_29:
	add.s32 	%r135, %r135, -1;
$L__BB0_30:
	add.s32 	%r118, %r48, %r132;
	cvt.u64.u32 	%rd80, %r118;
	add.s64 	%rd81, %rd7, %rd80;
	st.global.u8 	[%rd81], %rs10;
	add.s32 	%r132, %r132, %r15;
	setp.lt.u32 	%p23, %r132, 1024;
	@%p23 bra 	$L__BB0_22;
$L__BB0_31:
	ret;

}


// ===== COMPILED SASS (sm_100) =====

	.target	sm_100

	.elftype	@"ET_EXEC"


//--------------------- .note.nv.tkinfo           --------------------------
	.section	.note.nv.tkinfo,"",@"SHT_NOTE"
	.sectionflags	@"SHF_NOTE_NV_TKINFO"
	.tkinfo
        /*0018*/ 	.word	0x00000002
        /*0030*/ 	.string	""
        /*0030*/ 	.string	"ptxas"
        /*0030*/ 	.string	"Cuda compilation tools, release 13.0, V13.0.88"
        /*0030*/ 	.string	"Build cuda_13.0.r13.0/compiler.36424714_0"
        /*0030*/ 	.string	"-arch sm_100 -m 64 "



//--------------------- .note.nv.cuinfo           --------------------------
	.section	.note.nv.cuinfo,"",@"SHT_NOTE"
	.sectionflags	@"SHF_NOTE_NV_CUINFO"
        /*0018*/ 	.short	0x0002
        /*001a*/ 	.short	0x0064
        /*001c*/ 	.short	0x0082
	.zero		2


//--------------------- .nv.info                  --------------------------
	.section	.nv.info,"",@"SHT_CUDA_INFO"
	.align	4


	//----- nvinfo : EIATTR_REGCOUNT
	.align		4
        /*0000*/ 	.byte	0x04, 0x2f
        /*0002*/ 	.short	(.L_1 - .L_0)
	.align		4
.L_0:
        /*0004*/ 	.word	index@(_Z15sw_parallelizedPKcS0_PiPcS1_S1_S1_S2_)
        /*0008*/ 	.word	0x0000001f


	//----- nvinfo : EIATTR_FRAME_SIZE
	.align		4
.L_1:
        /*000c*/ 	.byte	0x04, 0x11
        /*000e*/ 	.short	(.L_3 - .L_2)
	.align		4
.L_2:
        /*0010*/ 	.word	index@(_Z15sw_parallelizedPKcS0_PiPcS1_S1_S1_S2_)
        /*0014*/ 	.word	0x00000000


	//----- nvinfo : EIATTR_MIN_STACK_SIZE
	.align		4
.L_3:
        /*0018*/ 	.byte	0x04, 0x12
        /*001a*/ 	.short	(.L_5 - .L_4)
	.align		4
.L_4:
        /*001c*/ 	.word	index@(_Z15sw_parallelizedPKcS0_PiPcS1_S1_S1_S2_)
        /*0020*/ 	.word	0x00000000
.L_5:


//--------------------- .nv.compat                --------------------------
	.section	.nv.compat,"",@"SHT_CUDA_COMPAT_INFO"
	.align	4
        /*0000*/ 	.byte	0x02, 0x09, 0x00, 0x00, 0x02, 0x02, 0x01, 0x00, 0x02, 0x05, 0x05, 0x00, 0x03, 0x07, 0x01, 0x01
        /*0010*/ 	.byte	0x02, 0x03, 0x00, 0x00, 0x02, 0x06, 0x01, 0x00, 0x04, 0x0b, 0x08, 0x00, 0x09, 0x00, 0x00, 0x00
        /*0020*/ 	.byte	0x00, 0x00, 0x00, 0x00


//--------------------- .nv.info._Z15sw_parallelizedPKcS0_PiPcS1_S1_S1_S2_ --------------------------
	.section	.nv.info._Z15sw_parallelizedPKcS0_PiPcS1_S1_S1_S2_,"",@"SHT_CUDA_INFO"
	.sectionflags	@""
	.align	4


	//----- nvinfo : EIATTR_CUDA_API_VERSION
	.align		4
        /*0000*/ 	.byte	0x04, 0x37
        /*0002*/ 	.short	(.L_7 - .L_6)
.L_6:
        /*0004*/ 	.word	0x00000082


	//----- nvinfo : EIATTR_KPARAM_INFO
	.align		4
.L_7:
        /*0008*/ 	.byte	0x04, 0x17
        /*000a*/ 	.short	(.L_9 - .L_8)
.L_8:
        /*000c*/ 	.word	0x00000000
        /*0010*/ 	.short	0x0007
        /*0012*/ 	.short	0x0038
        /*0014*/ 	.byte	0x00, 0xf5, 0x21, 0x00


	//----- nvinfo : EIATTR_KPARAM_INFO
	.align		4
.L_9:
        /*0018*/ 	.byte	0x04, 0x17
        /*001a*/ 	.short	(.L_11 - .L_10)
.L_10:
        /*001c*/ 	.word	0x00000000
        /*0020*/ 	.short	0x0006
        /*0022*/ 	.short	0x0030
        /*0024*/ 	.byte	0x00, 0xf5, 0x21, 0x00


	//----- nvinfo : EIATTR_KPARAM_INFO
	.align		4
.L_11:
        /*0028*/ 	.byte	0x04, 0x17
        /*002a*/ 	.short	(.L_13 - .L_12)
.L_12:
        /*002c*/ 	.word	0x00000000
        /*0030*/ 	.short	0x0005
        /*0032*/ 	.short	0x0028
        /*0034*/ 	.byte	0x00, 0xf5, 0x21, 0x00


	//----- nvinfo : EIATTR_KPARAM_INFO
	.align		4
.L_13:
        /*0038*/ 	.byte	0x04, 0x17
        /*003a*/ 	.short	(.L_15 - .L_14)
.L_14:
        /*003c*/ 	.word	0x00000000
        /*0040*/ 	.short	0x0004
        /*0042*/ 	.short	0x0020
        /*0044*/ 	.byte	0x00, 0xf5, 0x21, 0x00


	//----- nvinfo : EIATTR_KPARAM_INFO
	.align		4
.L_15:
        /*0048*/ 	.byte	0x04, 0x17
        /*004a*/ 	.short	(.L_17 - .L_16)
.L_16:
        /*004c*/ 	.word	0x00000000
        /*0050*/ 	.short	0x0003
        /*0052*/ 	.short	0x0018
        /*0054*/ 	.byte	0x00, 0xf5, 0x21, 0x00


	//----- nvinfo : EIATTR_KPARAM_INFO
	.align		4
.L_17:
        /*0058*/ 	.byte	0x04, 0x17
        /*005a*/ 	.short	(.L_19 - .L_18)
.L_18:
        /*005c*/ 	.word	0x00000000
        /*0060*/ 	.short	0x0002
        /*0062*/ 	.short	0x0010
        /*0064*/ 	.byte	0x00, 0xf5, 0x21, 0x00


	//----- nvinfo : EIATTR_KPARAM_INFO
	.align		4
.L_19:
        /*0068*/ 	.byte	0x04, 0x17
        /*006a*/ 	.short	(.L_21 - .L_20)
.L_20:
        /*006c*/ 	.word	0x00000000
        /*0070*/ 	.short	0x0001
        /*0072*/ 	.short	0x0008
        /*0074*/ 	.byte	0x00, 0xf5, 0x21, 0x00


	//----- nvinfo : EIATTR_KPARAM_INFO
	.align		4
.L_21:
        /*0078*/ 	.byte	0x04, 0x17
        /*007a*/ 	.short	(.L_23 - .L_22)
.L_22:
        /*007c*/ 	.word	0x00000000
        /*0080*/ 	.short	0x0000
        /*0082*/ 	.short	0x0000
        /*0084*/ 	.byte	0x00, 0xf5, 0x21, 0x00


	//----- nvinfo : EIATTR_SPARSE_MMA_MASK
	.align		4
.L_23:
        /*0088*/ 	.byte	0x03, 0x50
        /*008a*/ 	.short	0x0000


	//----- nvinfo : EIATTR_MAXREG_COUNT
	.align		4
        /*008c*/ 	.byte	0x03, 0x1b
        /*008e*/ 	.short	0x00ff


	//----- nvinfo : EIATTR_NUM_BARRIERS
	.align		4
        /*0090*/ 	.byte	0x02, 0x4c
        /*0092*/ 	.byte	0x01
	.zero		1


	//----- nvinfo : EIATTR_MERCURY_ISA_VERSION
	.align		4
        /*0094*/ 	.byte	0x03, 0x5f
        /*0096*/ 	.short	0x0101


	//----- nvinfo : EIATTR_UNUSED_LOAD_BYTE_OFFSET
	.align		4
        /*0098*/ 	.byte	0x04, 0x44
        /*009a*/ 	.short	(.L_25 - .L_24)


	//   ....[0]....
.L_24:
        /*009c*/ 	.word	0x00000e10
        /*00a0*/ 	.word	0x00000fff


	//----- nvinfo : EIATTR_VRC_CTA_INIT_COUNT
	.align		4
.L_25:
        /*00a4*/ 	.byte	0x02, 0x4a
	.zero		1
	.zero		1


	//----- nvinfo : EIATTR_EXIT_INSTR_OFFSETS
	.align		4
        /*00a8*/ 	.byte	0x04, 0x1c
        /*00aa*/ 	.short	(.L_27 - .L_26)


	//   ....[0]....
.L_26:
        /*00ac*/ 	.word	0x00000fd0


	//   ....[1]....
        /*00b0*/ 	.word	0x00001110


	//----- nvinfo : EIATTR_CRS_STACK_SIZE
	.align		4
.L_27:
        /*00b4*/ 	.byte	0x04, 0x1e
        /*00b6*/ 	.short	(.L_29 - .L_28)
.L_28:
        /*00b8*/ 	.word	0x00000000


	//----- nvinfo : EIATTR_CBANK_PARAM_SIZE
	.align		4
.L_29:
        /*00bc*/ 	.byte	0x03, 0x19
        /*00be*/ 	.short	0x0040


	//----- nvinfo : EIATTR_PARAM_CBANK
	.align		4
        /*00c0*/ 	.byte	0x04, 0x0a
        /*00c2*/ 	.short	(.L_31 - .L_30)
	.align		4
.L_30:
        /*00c4*/ 	.word	index@(.nv.constant0._Z15sw_parallelizedPKcS0_PiPcS1_S1_S1_S2_)
        /*00c8*/ 	.short	0x0380
        /*00ca*/ 	.short	0x0040


	//----- nvinfo : EIATTR_SW_WAR
	.align		4
.L_31:
        /*00cc*/ 	.byte	0x04, 0x36
        /*00ce*/ 	.short	(.L_33 - .L_32)
.L_32:
        /*00d0*/ 	.word	0x00000008
.L_33:


//--------------------- .nv.callgraph             --------------------------
	.section	.nv.callgraph,"",@"SHT_CUDA_CALLGRAPH"
	.align	4
	.sectionentsize	8
	.align		4
        /*0000*/ 	.word	0x00000000
	.align		4
        /*0004*/ 	.word	0xffffffff
	.align		4
        /*0008*/ 	.word	0x00000000
	.align		4
        /*000c*/ 	.word	0xfffffffe
	.align		4
        /*0010*/ 	.word	0x00000000
	.align		4
        /*0014*/ 	.word	0xfffffffd
	.align		4
        /*0018*/ 	.word	0x00000000
	.align		4
        /*001c*/ 	.word	0xfffffffc


//--------------------- .text._Z15sw_parallelizedPKcS0_PiPcS1_S1_S1_S2_ --------------------------
	.section	.text._Z15sw_parallelizedPKcS0_PiPcS1_S1_S1_S2_,"ax",@progbits
	.align	128
        .global         _Z15sw_parallelizedPKcS0_PiPcS1_S1_S1_S2_
        .type           _Z15sw_parallelizedPKcS0_PiPcS1_S1_S1_S2_,@function
        .size           _Z15sw_parallelizedPKcS0_PiPcS1_S1_S1_S2_,(.L_x_19 - _Z15sw_parallelizedPKcS0_PiPcS1_S1_S1_S2_)
        .other          _Z15sw_parallelizedPKcS0_PiPcS1_S1_S1_S2_,@"STO_CUDA_ENTRY STV_DEFAULT"
_Z15sw_parallelizedPKcS0_PiPcS1_S1_S1_S2_:
.text._Z15sw_parallelizedPKcS0_PiPcS1_S1_S1_S2_:
[----:B------:R-:W-:Y:S01]  /*0000*/  LDC R1, c[0x0][0x37c] ;  /* 0x0000df00ff017b82 */ /* 0x000fe20000000800 */
[----:B------:R-:W0:Y:S01]  /*0010*/  S2R R0, SR_TID.X ;  /* 0x0000000000007919 */ /* 0x000e220000002100 */
[----:B------:R-:W1:Y:S01]  /*0020*/  LDCU.64 UR6, c[0x0][0x358] ;  /* 0x00006b00ff0677ac */ /* 0x000e620008000a00 */
[----:B------:R-:W-:Y:S01]  /*0030*/  BSSY.RECONVERGENT B0, `(.L_x_0) ;  /* 0x000007b000007945 */ /* 0x000fe20003800200 */
[----:B------:R-:W2:Y:S01]  /*0040*/  S2R R13, SR_CTAID.X ;  /* 0x00000000000d7919 */ /* 0x000ea20000002500 */
[----:B------:R-:W3:Y:S01]  /*0050*/  LDCU.64 UR8, c[0x0][0x398] ;  /* 0x00007300ff0877ac */ /* 0x000ee20008000a00 */
[----:B------:R-:W4:Y:S01]  /*0060*/  LDCU.64 UR4, c[0x0][0x398] ;  /* 0x00007300ff0477ac */ /* 0x000f220008000a00 */
[----:B0-----:R-:W-:-:S13]  /*0070*/  ISETP.NE.AND P0, PT, R0, RZ, PT ;  /* 0x000000ff0000720c */ /* 0x001fda0003f05270 */
[----:B------:R-:W0:Y:S01]  /*0080*/  @!P0 S2R R3, SR_CgaCtaId ;  /* 0x0000000000038919 */ /* 0x000e220000008800 */
[----:B------:R-:W-:-:S04]  /*0090*/  @!P0 MOV R2, 0x400 ;  /* 0x0000040000028802 */ /* 0x000fc80000000f00 */
[----:B0-----:R-:W-:-:S05]  /*00a0*/  @!P0 LEA R2, R3, R2, 0x18 ;  /* 0x0000000203028211 */ /* 0x001fca00078ec0ff */
[----:B------:R0:W-:Y:S04]  /*00b0*/  @!P0 STS.64 [R2], RZ ;  /* 0x000000ff02008388 */ /* 0x0001e80000000a00 */
[----:B------:R0:W-:Y:S01]  /*00c0*/  @!P0 STS [R2+0x8], RZ ;  /* 0x000008ff02008388 */ /* 0x0001e20000000800 */
[----:B------:R-:W-:Y:S01]  /*00d0*/  BAR.SYNC.DEFER_BLOCKING 0x0 ;  /* 0x0000000000007b1d */ /* 0x000fe20000010000 */
[----:B------:R-:W-:-:S13]  /*00e0*/  ISETP.GT.U32.AND P0, PT, R0, 0x200, PT ;  /* 0x000002000000780c */ /* 0x000fda0003f04070 */
[----:B01234-:R-:W-:Y:S05]  /*00f0*/  @P0 BRA `(.L_x_1) ;  /* 0x0000000400b80947 */ /* 0x01ffea0003800000 */
[----:B------:R-:W0:Y:S01]  /*0100*/  LDC R5, c[0x0][0x360] ;  /* 0x0000d800ff057b82 */ /* 0x000e220000000800 */
[----:B------:R-:W-:Y:S01]  /*0110*/  BSSY.RECONVERGENT B1, `(.L_x_2) ;  /* 0x0000035000017945 */ /* 0x000fe20003800200 */
[----:B------:R-:W-:Y:S01]  /*0120*/  IMAD.MOV.U32 R12, RZ, RZ, R0 ;  /* 0x000000ffff0c7224 */ /* 0x000fe200078e0000 */
[----:B0-----:R-:W0:Y:S01]  /*0130*/  I2F.U32.RP R8, R5 ;  /* 0x0000000500087306 */ /* 0x001e220000209000 */
[----:B------:R-:W-:Y:S01]  /*0140*/  IMAD.IADD R4, R0, 0x1, R5 ;  /* 0x0000000100047824 */ /* 0x000fe200078e0205 */
[----:B------:R-:W-:-:S04]  /*0150*/  ISETP.NE.U32.AND P2, PT, R5, RZ, PT ;  /* 0x000000ff0500720c */ /* 0x000fc80003f45070 */
[C---:B------:R-:W-:Y:S02]  /*0160*/  ISETP.GE.U32.AND P0, PT, R4.reuse, 0x201, PT ;  /* 0x000002010400780c */ /* 0x040fe40003f06070 */
[----:B------:R-:W-:Y:S01]  /*0170*/  VIMNMX.U32 R7, PT, PT, R4, 0x201, !PT ;  /* 0x0000020104077848 */ /* 0x000fe20007fe0000 */
[----:B0-----:R-:W0:Y:S02]  /*0180*/  MUFU.RCP R8, R8 ;  /* 0x0000000800087308 */ /* 0x001e240000001000 */
[----:B0-----:R-:W-:-:S06]  /*0190*/  VIADD R2, R8, 0xffffffe ;  /* 0x0ffffffe08027836 */ /* 0x001fcc0000000000 */
[----:B------:R0:W1:Y:S02]  /*01a0*/  F2I.FTZ.U32.TRUNC.NTZ R3, R2 ;  /* 0x0000000200037305 */ /* 0x000064000021f000 */
[----:B0-----:R-:W-:Y:S02]  /*01b0*/  IMAD.MOV.U32 R2, RZ, RZ, RZ ;  /* 0x000000ffff027224 */ /* 0x001fe400078e00ff */
[----:B-1----:R-:W-:-:S04]  /*01c0*/  IMAD.MOV R6, RZ, RZ, -R3 ;  /* 0x000000ffff067224 */ /* 0x002fc800078e0a03 */
[----:B------:R-:W-:Y:S01]  /*01d0*/  IMAD R9, R6, R5, RZ ;  /* 0x0000000506097224 */ /* 0x000fe200078e02ff */
[----:B------:R-:W-:-:S03]  /*01e0*/  SEL R6, RZ, 0x1, P0 ;  /* 0x00000001ff067807 */ /* 0x000fc60000000000 */
[----:B------:R-:W-:Y:S01]  /*01f0*/  IMAD.HI.U32 R3, R3, R9, R2 ;  /* 0x0000000903037227 */ /* 0x000fe200078e0002 */
[----:B------:R-:W-:-:S05]  /*0200*/  IADD3 R4, PT, PT, R7, -R4, -R6 ;  /* 0x8000000407047210 */ /* 0x000fca0007ffe806 */
[----:B------:R-:W-:-:S05]  /*0210*/  IMAD.HI.U32 R7, R3, R4, RZ ;  /* 0x0000000403077227 */ /* 0x000fca00078e00ff */
[----:B------:R-:W-:-:S05]  /*0220*/  IADD3 R2, PT, PT, -R7, RZ, RZ ;  /* 0x000000ff07027210 */ /* 0x000fca0007ffe1ff */
[----:B------:R-:W-:Y:S02]  /*0230*/  IMAD R4, R5, R2, R4 ;  /* 0x0000000205047224 */ /* 0x000fe400078e0204 */
[----:B------:R-:W0:Y:S03]  /*0240*/  LDC.64 R2, c[0x0][0x390] ;  /* 0x0000e400ff027b82 */ /* 0x000e260000000a00 */
[----:B------:R-:W-:-:S13]  /*0250*/  ISETP.GE.U32.AND P0, PT, R4, R5, PT ;  /* 0x000000050400720c */ /* 0x000fda0003f06070 */
[----:B------:R-:W-:Y:S02]  /*0260*/  @P0 IMAD.IADD R4, R4, 0x1, -R5 ;  /* 0x0000000104040824 */ /* 0x000fe400078e0a05 */
[----:B------:R-:W-:-:S03]  /*0270*/  @P0 VIADD R7, R7, 0x1 ;  /* 0x0000000107070836 */ /* 0x000fc60000000000 */
[----:B------:R-:W-:-:S13]  /*0280*/  ISETP.GE.U32.AND P1, PT, R4, R5, PT ;  /* 0x000000050400720c */ /* 0x000fda0003f26070 */
[----:B------:R-:W-:Y:S01]  /*0290*/  @P1 VIADD R7, R7, 0x1 ;  /* 0x0000000107071836 */ /* 0x000fe20000000000 */
[----:B------:R-:W-:-:S04]  /*02a0*/  @!P2 LOP3.LUT R7, RZ, R5, RZ, 0x33, !PT ;  /* 0x00000005ff07a212 */ /* 0x000fc800078e33ff */
[----:B------:R-:W-:-:S04]  /*02b0*/  IADD3 R8, PT, PT, R6, R7, RZ ;  /* 0x0000000706087210 */ /* 0x000fc80007ffe0ff */
[C---:B------:R-:W-:Y:S02]  /*02c0*/  LOP3.LUT R4, R8.reuse, 0x3, RZ, 0xc0, !PT ;  /* 0x0000000308047812 */ /* 0x040fe400078ec0ff */
[----:B------:R-:W-:Y:S02]  /*02d0*/  ISETP.GE.U32.AND P1, PT, R8, 0x3, PT ;  /* 0x000000030800780c */ /* 0x000fe40003f26070 */
[----:B------:R-:W-:Y:S01]  /*02e0*/  ISETP.NE.AND P0, PT, R4, 0x3, PT ;  /* 0x000000030400780c */ /* 0x000fe20003f05270 */
[----:B------:R-:W-:-:S12]  /*02f0*/  IMAD R4, R13, 0x40401, RZ ;  /* 0x000404010d047824 */ /* 0x000fd800078e02ff */
[----:B0-----:R-:W-:Y:S05]  /*0300*/  @!P0 BRA `(.L_x_3) ;  /* 0x0000000000548947 */ /* 0x001fea0003800000 */
[----:B------:R-:W0:Y:S01]  /*0310*/  LDC.64 R6, c[0x0][0x390] ;  /* 0x0000e400ff067b82 */ /* 0x000e220000000a00 */
[----:B------:R-:W-:Y:S01]  /*0320*/  VIADD R8, R8, 0x1 ;  /* 0x0000000108087836 */ /* 0x000fe20000000000 */
[----:B------:R-:W-:Y:S01]  /*0330*/  MOV R12, R0 ;  /* 0x00000000000c7202 */ /* 0x000fe20000000f00 */
[----:B------:R-:W-:-:S03]  /*0340*/  IMAD.MOV.U32 R18, RZ, RZ, RZ ;  /* 0x000000ffff127224 */ /* 0x000fc600078e00ff */
[----:B------:R-:W-:-:S07]  /*0350*/  LOP3.LUT R19, R8, 0x3, RZ, 0xc0, !PT ;  /* 0x0000000308137812 */ /* 0x000fce00078ec0ff */
.L_x_4:
[----:B-1----:R-:W-:Y:S02]  /*0360*/  IMAD R15, R12, 0x201, R4 ;  /* 0x000002010c0f7824 */ /* 0x002fe400078e0204 */
[----:B------:R-:W-:Y:S02]  /*0370*/  VIADD R18, R18, 0x1 ;  /* 0x0000000112127836 */ /* 0x000fe40000000000 */
[----:B------:R-:W-:Y:S01]  /*0380*/  IMAD R17, R12, -0x200, R15 ;  /* 0xfffffe000c117824 */ /* 0x000fe200078e020f */
[C---:B------:R-:W-:Y:S01]  /*0390*/  IADD3 R8, P0, PT, R15.reuse, UR4, RZ ;  /* 0x000000040f087c10 */ /* 0x040fe2000ff1e0ff */
[--C-:B0-----:R-:W-:Y:S01]  /*03a0*/  IMAD.WIDE.U32 R14, R15, 0x4, R6.reuse ;  /* 0x000000040f0e7825 */ /* 0x101fe200078e0006 */
[----:B------:R-:W-:Y:S02]  /*03b0*/  IADD3 R12, PT, PT, R5, R12, RZ ;  /* 0x0000000c050c7210 */ /* 0x000fe40007ffe0ff */
[C---:B------:R-:W-:Y:S01]  /*03c0*/  IADD3 R10, P2, PT, R17.reuse, UR4, RZ ;  /* 0x00000004110a7c10 */ /* 0x040fe2000ff5e0ff */
[----:B------:R-:W-:Y:S01]  /*03d0*/  IMAD.X R9, RZ, RZ, UR5, P0 ;  /* 0x00000005ff097e24 */ /* 0x000fe200080e06ff */
[----:B------:R1:W-:Y:S01]  /*03e0*/  STG.E desc[UR6][R14.64], RZ ;  /* 0x000000ff0e007986 */ /* 0x0003e2000c101906 */
[----:B------:R-:W-:Y:S01]  /*03f0*/  IMAD.WIDE.U32 R16, R17, 0x4, R6 ;  /* 0x0000000411107825 */ /* 0x000fe200078e0006 */
[----:B------:R-:W-:-:S02]  /*0400*/  ISETP.NE.AND P0, PT, R18, R19, PT ;  /* 0x000000131200720c */ /* 0x000fc40003f05270 */
[----:B------:R1:W-:Y:S01]  /*0410*/  STG.E.U8 desc[UR6][R8.64], RZ ;  /* 0x000000ff08007986 */ /* 0x0003e2000c101106 */
[----:B------:R-:W-:-:S03]  /*0420*/  IMAD.X R11, RZ, RZ, UR5, P2 ;  /* 0x00000005ff0b7e24 */ /* 0x000fc600090e06ff */
[----:B------:R1:W-:Y:S04]  /*0430*/  STG.E desc[UR6][R16.64], RZ ;  /* 0x000000ff10007986 */ /* 0x0003e8000c101906 */
[----:B------:R1:W-:Y:S03]  /*0440*/  STG.E.U8 desc[UR6][R10.64], RZ ;  /* 0x000000ff0a007986 */ /* 0x0003e6000c101106 */
[----:B------:R-:W-:Y:S05]  /*0450*/  @P0 BRA `(.L_x_4) ;  /* 0xfffffffc00c00947 */ /* 0x000fea000383ffff */
.L_x_3:
[----:B------:R-:W-:Y:S05]  /*0460*/  BSYNC.RECONVERGENT B1 ;  /* 0x0000000000017941 */ /* 0x000fea0003800200 */
.L_x_2:
[----:B------:R-:W-:Y:S05]  /*0470*/  @!P1 BRA `(.L_x_1) ;  /* 0x0000000000d89947 */ /* 0x000fea0003800000 */
.L_x_5:
[----:B-12---:R-:W-:-:S04]  /*0480*/  IMAD R11, R12, 0x201, R4 ;  /* 0x000002010c0b7824 */ /* 0x006fc800078e0204 */
[----:B------:R-:W-:Y:S01]  /*0490*/  IMAD R23, R12, -0x200, R11 ;  /* 0xfffffe000c177824 */ /* 0x000fe200078e020b */
[C---:B------:R-:W-:Y:S01]  /*04a0*/  IADD3 R18, P0, PT, R11.reuse, UR8, RZ ;  /* 0x000000080b127c10 */ /* 0x040fe2000ff1e0ff */
[----:B------:R-:W-:-:S04]  /*04b0*/  IMAD.WIDE.U32 R6, R11, 0x4, R2 ;  /* 0x000000040b067825 */ /* 0x000fc800078e0002 */
[----:B------:R-:W-:Y:S01]  /*04c0*/  IMAD.X R19, RZ, RZ, UR9, P0 ;  /* 0x00000009ff137e24 */ /* 0x000fe200080e06ff */
[----:B------:R-:W-:Y:S01]  /*04d0*/  IADD3 R8, P0, PT, R23, UR8, RZ ;  /* 0x0000000817087c10 */ /* 0x000fe2000ff1e0ff */
[C---:B------:R-:W-:Y:S01]  /*04e0*/  IMAD R11, R5.reuse, 0x201, R11 ;  /* 0x00000201050b7824 */ /* 0x040fe200078e020b */
[----:B------:R0:W-:Y:S01]  /*04f0*/  STG.E desc[UR6][R6.64], RZ ;  /* 0x000000ff06007986 */ /* 0x0001e2000c101906 */
[----:B------:R-:W-:Y:S02]  /*0500*/  IMAD.IADD R12, R5, 0x1, R12 ;  /* 0x00000001050c7824 */ /* 0x000fe400078e020c */
[----:B------:R-:W-:Y:S01]  /*0510*/  IMAD.X R9, RZ, RZ, UR9, P0 ;  /* 0x00000009ff097e24 */ /* 0x000fe200080e06ff */
[----:B------:R-:W-:Y:S01]  /*0520*/  IADD3 R20, P0, PT, R11, UR8, RZ ;  /* 0x000000080b147c10 */ /* 0x000fe2000ff1e0ff */
[----:B------:R-:W-:Y:S01]  /*0530*/  IMAD R17, R12, -0x200, R11 ;  /* 0xfffffe000c117824 */ /* 0x000fe200078e020b */
[----:B------:R-:W-:Y:S01]  /*0540*/  STG.E.U8 desc[UR6][R18.64], RZ ;  /* 0x000000ff12007986 */ /* 0x000fe2000c101106 */
[----:B------:R-:W-:Y:S01]  /*0550*/  IMAD.WIDE.U32 R22, R23, 0x4, R2 ;  /* 0x0000000417167825 */ /* 0x000fe200078e0002 */
[----:B------:R-:W-:-:S02]  /*0560*/  IADD3.X R21, PT, PT, RZ, UR9, RZ, P0, !PT ;  /* 0x00000009ff157c10 */ /* 0x000fc400087fe4ff */
[----:B------:R-:W-:Y:S01]  /*0570*/  IADD3 R10, P0, PT, R17, UR8, RZ ;  /* 0x00000008110a7c10 */ /* 0x000fe2000ff1e0ff */
[----:B0-----:R-:W-:Y:S01]  /*0580*/  IMAD R7, R5, 0x201, R11 ;  /* 0x0000020105077824 */ /* 0x001fe200078e020b */
[----:B------:R0:W-:Y:S01]  /*0590*/  STG.E desc[UR6][R22.64], RZ ;  /* 0x000000ff16007986 */ /* 0x0001e2000c101906 */
[----:B------:R-:W-:Y:S02]  /*05a0*/  IMAD.IADD R12, R12, 0x1, R5 ;  /* 0x000000010c0c7824 */ /* 0x000fe400078e0205 */
[--C-:B------:R-:W-:Y:S01]  /*05b0*/  IMAD.WIDE.U32 R14, R11, 0x4, R2.reuse ;  /* 0x000000040b0e7825 */ /* 0x100fe200078e0002 */
[----:B------:R1:W-:Y:S03]  /*05c0*/  STG.E.U8 desc[UR6][R8.64], RZ ;  /* 0x000000ff08007986 */ /* 0x0003e6000c101106 */
[----:B------:R-:W-:Y:S01]  /*05d0*/  IMAD.X R11, RZ, RZ, UR9, P0 ;  /* 0x00000009ff0b7e24 */ /* 0x000fe200080e06ff */
[----:B------:R-:W-:Y:S01]  /*05e0*/  IADD3 R6, P0, PT, R7, UR8, RZ ;  /* 0x0000000807067c10 */ /* 0x000fe2000ff1e0ff */
[----:B------:R-:W-:Y:S01]  /*05f0*/  IMAD.WIDE.U32 R16, R17, 0x4, R2 ;  /* 0x0000000411107825 */ /* 0x000fe200078e0002 */
[----:B------:R2:W-:Y:S03]  /*0600*/  STG.E desc[UR6][R14.64], RZ ;  /* 0x000000ff0e007986 */ /* 0x0005e6000c101906 */
[--C-:B0-----:R-:W-:Y:S01]  /*0610*/  IMAD R23, R5, 0x201, R7.reuse ;  /* 0x0000020105177824 */ /* 0x101fe200078e0207 */
[----:B------:R0:W-:Y:S01]  /*0620*/  STG.E.U8 desc[UR6][R20.64], RZ ;  /* 0x000000ff14007986 */ /* 0x0001e2000c101106 */
[----:B-1----:R-:W-:-:S02]  /*0630*/  IMAD R9, R12, -0x200, R7 ;  /* 0xfffffe000c097824 */ /* 0x002fc400078e0207 */
[----:B------:R-:W-:Y:S01]  /*0640*/  IMAD.IADD R12, R12, 0x1, R5 ;  /* 0x000000010c0c7824 */ /* 0x000fe200078e0205 */
[----:B------:R1:W-:Y:S01]  /*0650*/  STG.E desc[UR6][R16.64], RZ ;  /* 0x000000ff10007986 */ /* 0x0003e2000c101906 */
[--C-:B------:R-:W-:Y:S01]  /*0660*/  IMAD.WIDE.U32 R18, R7, 0x4, R2.reuse ;  /* 0x0000000407127825 */ /* 0x100fe200078e0002 */
[----:B------:R-:W-:Y:S02]  /*0670*/  IADD3.X R7, PT, PT, RZ, UR9, RZ, P0, !PT ;  /* 0x00000009ff077c10 */ /* 0x000fe400087fe4ff */
[C---:B------:R-:W-:Y:S01]  /*0680*/  IADD3 R8, P0, PT, R9.reuse, UR8, RZ ;  /* 0x0000000809087c10 */ /* 0x040fe2000ff1e0ff */
[----:B--2---:R-:W-:Y:S01]  /*0690*/  IMAD.WIDE.U32 R14, R9, 0x4, R2 ;  /* 0x00000004090e7825 */ /* 0x004fe200078e0002 */
[----:B0-----:R-:W-:Y:S01]  /*06a0*/  IADD3 R20, P1, PT, R23, UR8, RZ ;  /* 0x0000000817147c10 */ /* 0x001fe2000ff3e0ff */
[----:B------:R0:W-:Y:S02]  /*06b0*/  STG.E.U8 desc[UR6][R10.64], RZ ;  /* 0x000000ff0a007986 */ /* 0x0001e4000c101106 */
[----:B------:R-:W-:-:S02]  /*06c0*/  IMAD.X R9, RZ, RZ, UR9, P0 ;  /* 0x00000009ff097e24 */ /* 0x000fc400080e06ff */
[C---:B-1----:R-:W-:Y:S01]  /*06d0*/  IMAD R17, R12.reuse, -0x200, R23 ;  /* 0xfffffe000c117824 */ /* 0x042fe200078e0217 */
[----:B------:R2:W-:Y:S01]  /*06e0*/  STG.E desc[UR6][R18.64], RZ ;  /* 0x000000ff12007986 */ /* 0x0005e2000c101906 */
[----:B------:R-:W-:Y:S01]  /*06f0*/  IMAD.X R21, RZ, RZ, UR9, P1 ;  /* 0x00000009ff157e24 */ /* 0x000fe200088e06ff */
[----:B------:R-:W-:Y:S02]  /*0700*/  IADD3 R12, PT, PT, R12, R5, RZ ;  /* 0x000000050c0c7210 */ /* 0x000fe40007ffe0ff */
[----:B------:R-:W-:Y:S01]  /*0710*/  IADD3 R22, P0, PT, R17, UR8, RZ ;  /* 0x0000000811167c10 */ /* 0x000fe2000ff1e0ff */
[--C-:B0-----:R-:W-:Y:S01]  /*0720*/  IMAD.WIDE.U32 R10, R23, 0x4, R2.reuse ;  /* 0x00000004170a7825 */ /* 0x101fe200078e0002 */
[----:B------:R2:W-:Y:S03]  /*0730*/  STG.E.U8 desc[UR6][R6.64], RZ ;  /* 0x000000ff06007986 */ /* 0x0005e6000c101106 */
[----:B------:R-:W-:Y:S01]  /*0740*/  IMAD.WIDE.U32 R16, R17, 0x4, R2 ;  /* 0x0000000411107825 */ /* 0x000fe200078e0002 */
[----:B------:R2:W-:Y:S03]  /*0750*/  STG.E desc[UR6][R14.64], RZ ;  /* 0x000000ff0e007986 */ /* 0x0005e6000c101906 */
[----:B------:R-:W-:Y:S01]  /*0760*/  IMAD.X R23, RZ, RZ, UR9, P0 ;  /* 0x00000009ff177e24 */ /* 0x000fe200080e06ff */
[----:B------:R2:W-:Y:S01]  /*0770*/  STG.E.U8 desc[UR6][R8.64], RZ ;  /* 0x000000ff08007986 */ /* 0x0005e2000c101106 */
[----:B------:R-:W-:-:S03]  /*0780*/  ISETP.GE.U32.AND P0, PT, R12, 0x201, PT ;  /* 0x000002010c00780c */ /* 0x000fc60003f06070 */
[----:B------:R2:W-:Y:S04]  /*0790*/  STG.E desc[UR6][R10.64], RZ ;  /* 0x000000ff0a007986 */ /* 0x0005e8000c101906 */
[----:B------:R2:W-:Y:S04]  /*07a0*/  STG.E.U8 desc[UR6][R20.64], RZ ;  /* 0x000000ff14007986 */ /* 0x0005e8000c101106 */
[----:B------:R2:W-:Y:S04]  /*07b0*/  STG.E desc[UR6][R16.64], RZ ;  /* 0x000000ff10007986 */ /* 0x0005e8000c101906 */
[----:B------:R2:W-:Y:S01]  /*07c0*/  STG.E.U8 desc[UR6][R22.64], RZ ;  /* 0x000000ff16007986 */ /* 0x0005e2000c101106 */
[----:B------:R-:W-:Y:S05]  /*07d0*/  @!P0 BRA `(.L_x_5) ;  /* 0xfffffffc00288947 */ /* 0x000fea000383ffff */
.L_x_1:
[----:B------:R-:W-:Y:S05]  /*07e0*/  BSYNC.RECONVERGENT B0 ;  /* 0x0000000000007941 */ /* 0x000fea0003800200 */
.L_x_0:
[----:B------:R-:W0:Y:S01]  /*07f0*/  LDC.64 R2, c[0x0][0x380] ;  /* 0x0000e000ff027b82 */ /* 0x000e220000000a00 */
[----:B------:R-:W-:Y:S02]  /*0800*/  IMAD R12, R13, 0x40401, RZ ;  /* 0x000404010d0c7824 */ /* 0x000fe400078e02ff */
[----:B-12---:R-:W-:-:S05]  /*0810*/  IMAD.MOV.U32 R17, RZ, RZ, 0x1 ;  /* 0x00000001ff117424 */ /* 0x006fca00078e00ff */
[----:B------:R-:W1:Y:S08]  /*0820*/  LDC R15, c[0x0][0x360] ;  /* 0x0000d800ff0f7b82 */ /* 0x000e700000000800 */
[----:B------:R-:W-:Y:S01]  /*0830*/  BAR.SYNC.DEFER_BLOCKING 0x0 ;  /* 0x0000000000007b1d */ /* 0x000fe20000010000 */
[----:B0-----:R-:W-:-:S05]  /*0840*/  LEA R14, P0, R13, R2, 0x9 ;  /* 0x000000020d0e7211 */ /* 0x001fca00078048ff */
[----:B------:R-:W-:-:S08]  /*0850*/  IMAD.X R16, RZ, RZ, R3, P0 ;  /* 0x000000ffff107224 */ /* 0x000fd000000e0603 */
.L_x_9:
[C---:B------:R-:W-:Y:S01]  /*0860*/  VIMNMX R5, PT, PT, R17.reuse, 0x200, !PT ;  /* 0x0000020011057848 */ /* 0x040fe20007fe0100 */
[----:B------:R-:W0:Y:S01]  /*0870*/  LDCU.64 UR12, c[0x0][0x398] ;  /* 0x00007300ff0c77ac */ /* 0x000e220008000a00 */
[----:B------:R-:W-:Y:S01]  /*0880*/  VIMNMX R18, PT, PT, R17, 0x200, PT ;  /* 0x0000020011127848 */ /* 0x000fe20003fe0100 */
[----:B------:R-:W-:Y:S02]  /*0890*/  BSSY.RECONVERGENT B0, `(.L_x_6) ;  /* 0x0000049000007945 */ /* 0x000fe40003800200 */
[----:B------:R-:W-:Y:S01]  /*08a0*/  IMAD.IADD R23, R0, 0x1, R5 ;  /* 0x0000000100177824 */ /* 0x000fe200078e0205 */
[----:B------:R-:W2:Y:S04]  /*08b0*/  LDCU.64 UR8, c[0x0][0x388] ;  /* 0x00007100ff0877ac */ /* 0x000ea80008000a00 */
[----:B------:R-:W-:Y:S01]  /*08c0*/  IADD3 R21, PT, PT, R23, -0x1ff, RZ ;  /* 0xfffffe0117157810 */ /* 0x000fe20007ffe0ff */
[----:B------:R-:W3:Y:S03]  /*08d0*/  LDCU.64 UR10, c[0x0][0x390] ;  /* 0x00007200ff0a77ac */ /* 0x000ee60008000a00 */
[----:B------:R-:W-:-:S13]  /*08e0*/  ISETP.GT.U32.AND P0, PT, R21, R18, PT ;  /* 0x000000121500720c */ /* 0x000fda0003f04070 */
[----:B0-2---:R-:W-:Y:S05]  /*08f0*/  @P0 BRA `(.L_x_7) ;  /* 0x0000000400080947 */ /* 0x005fea0003800000 */
[----:B------:R-:W0:Y:S01]  /*0900*/  S2UR UR5, SR_CgaCtaId ;  /* 0x00000000000579c3 */ /* 0x000e220000008800 */
[----:B------:R-:W-:Y:S01]  /*0910*/  UMOV UR4, 0x400 ;  /* 0x0000040000047882 */ /* 0x000fe20000000000 */
[--C-:B------:R-:W-:Y:S01]  /*0920*/  IMAD R6, R13, 0x200, -R0.reuse ;  /* 0x000002000d067824 */ /* 0x100fe200078e0a00 */
[----:B------:R-:W-:Y:S01]  /*0930*/  IADD3 R26, PT, PT, -R5, R17, -R0 ;  /* 0x00000011051a7210 */ /* 0x000fe20007ffe900 */
[--C-:B------:R-:W-:Y:S02]  /*0940*/  IMAD.IADD R4, R12, 0x1, R17.reuse ;  /* 0x000000010c047824 */ /* 0x100fe400078e0211 */
[----:B------:R-:W-:Y:S01]  /*0950*/  IMAD R24, R23, 0x201, R12 ;  /* 0x0000020117187824 */ /* 0x000fe200078e020c */
[----:B------:R-:W-:Y:S01]  /*0960*/  IADD3 R6, PT, PT, -R5, R6, R17 ;  /* 0x0000000605067210 */ /* 0x000fe20007ffe111 */
[----:B------:R-:W2:Y:S01]  /*0970*/  LDC.64 R2, c[0x0][0x390] ;  /* 0x0000e400ff027b82 */ /* 0x000ea20000000a00 */
[----:B------:R-:W-:Y:S02]  /*0980*/  IMAD R4, R23, 0x200, R4 ;  /* 0x0000020017047824 */ /* 0x000fe400078e0204 */
[----:B------:R-:W-:-:S02]  /*0990*/  VIADD R24, R24, 0xfffbfe00 ;  /* 0xfffbfe0018187836 */ /* 0x000fc40000000000 */
[----:B------:R-:W-:Y:S01]  /*09a0*/  VIADD R22, R6, 0x1ff ;  /* 0x000001ff06167836 */ /* 0x000fe20000000000 */
[----:B------:R-:W-:Y:S01]  /*09b0*/  IADD3 R20, PT, PT, R4, -0x40001, RZ ;  /* 0xfffbffff04147810 */ /* 0x000fe20007ffe0ff */
[----:B0-----:R-:W-:-:S09]  /*09c0*/  ULEA UR4, UR5, UR4, 0x18 ;  /* 0x0000000405047291 */ /* 0x001fd2000f8ec0ff */
[----:B------:R-:W0:Y:S03]  /*09d0*/  LDS R19, [UR4] ;  /* 0x00000004ff137984 */ /* 0x000e260008000800 */
.L_x_8:
[--C-:B------:R-:W-:Y:S02]  /*09e0*/  SHF.R.S32.HI R5, RZ, 0x1f, R21.reuse ;  /* 0x0000001fff057819 */ /* 0x100fe40000011415 */
[----:B------:R-:W-:Y:S02]  /*09f0*/  IADD3 R6, P0, PT, R21, R14, RZ ;  /* 0x0000000e15067210 */ /* 0x000fe40007f1e0ff */
[C---:B------:R-:W-:Y:S02]  /*0a00*/  IADD3 R8, P1, PT, R22.reuse, UR8, RZ ;  /* 0x0000000816087c10 */ /* 0x040fe4000ff3e0ff */
[----:B------:R-:W-:Y:S01]  /*0a10*/  SHF.R.S32.HI R4, RZ, 0x1f, R24 ;  /* 0x0000001fff047819 */ /* 0x000fe20000011418 */
[----:B------:R-:W-:Y:S01]  /*0a20*/  IMAD.X R7, R5, 0x1, R16, P0 ;  /* 0x0000000105077824 */ /* 0x000fe200000e0610 */
[----:B------:R-:W-:Y:S02]  /*0a30*/  LEA.HI.X.SX32 R9, R22, UR9, 0x1, P1 ;  /* 0x0000000916097c11 */ /* 0x000fe400088f0eff */
[----:B------:R-:W-:-:S02]  /*0a40*/  IADD3 R11, P0, P1, R24, R17, -R21 ;  /* 0x00000011180b7210 */ /* 0x000fc4000791e815 */
[----:B------:R-:W4:Y:S04]  /*0a50*/  LDG.E.U8 R6, desc[UR6][R6.64+-0x1] ;  /* 0xffffff0606067981 */ /* 0x000f28000c1e1100 */
[----:B------:R-:W4:Y:S01]  /*0a60*/  LDG.E.U8 R9, desc[UR6][R8.64] ;  /* 0x0000000608097981 */ /* 0x000f22000c1e1100 */
[----:B------:R-:W-:Y:S01]  /*0a70*/  IADD3.X R28, PT, PT, R4, RZ, ~R5, P0, P1 ;  /* 0x000000ff041c7210 */ /* 0x000fe200007e2c05 */
[----:B--2---:R-:W-:Y:S01]  /*0a80*/  IMAD.WIDE R4, R20, 0x4, R2 ;  /* 0x0000000414047825 */ /* 0x004fe200078e0202 */
[----:B---3--:R-:W-:-:S04]  /*0a90*/  LEA R10, P0, R11, UR10, 0x2 ;  /* 0x0000000a0b0a7c11 */ /* 0x008fc8000f8010ff */
[----:B------:R-:W-:Y:S01]  /*0aa0*/  LEA.HI.X R11, R11, UR11, R28, 0x2, P0 ;  /* 0x0000000b0b0b7c11 */ /* 0x000fe200080f141c */
[----:B------:R-:W2:Y:S04]  /*0ab0*/  LDG.E R25, desc[UR6][R4.64] ;  /* 0x0000000604197981 */ /* 0x000ea8000c1e1900 */
[----:B------:R-:W3:Y:S04]  /*0ac0*/  LDG.E R27, desc[UR6][R4.64+0x804] ;  /* 0x00080406041b7981 */ /* 0x000ee8000c1e1900 */
[----:B------:R-:W5:Y:S01]  /*0ad0*/  LDG.E R10, desc[UR6][R10.64+0x4] ;  /* 0x000004060a0a7981 */ /* 0x000f62000c1e1900 */
[----:B-1----:R-:W-:-:S02]  /*0ae0*/  IMAD.IADD R21, R15, 0x1, R21 ;  /* 0x000000010f157824 */ /* 0x002fc400078e0215 */
[----:B------:R-:W-:Y:S02]  /*0af0*/  IMAD R24, R15, 0x201, R24 ;  /* 0x000002010f187824 */ /* 0x000fe400078e0218 */
[----:B------:R-:W-:Y:S01]  /*0b00*/  IMAD.IADD R22, R22, 0x1, -R15 ;  /* 0x0000000116167824 */ /* 0x000fe200078e0a0f */
[----:B----4-:R-:W-:Y:S02]  /*0b10*/  ISETP.NE.AND P4, PT, R6, R9, PT ;  /* 0x000000090600720c */ /* 0x010fe40003f85270 */
[----:B--2---:R-:W-:Y:S01]  /*0b20*/  IADD3 R7, PT, PT, R25, 0x1, RZ ;  /* 0x0000000119077810 */ /* 0x004fe20007ffe0ff */
[----:B---3--:R-:W-:-:S10]  /*0b30*/  VIADD R27, R27, 0xfffffffe ;  /* 0xfffffffe1b1b7836 */ /* 0x008fd40000000000 */
[----:B------:R-:W-:Y:S02]  /*0b40*/  @P4 VIADD R7, R25, 0xffffffff ;  /* 0xffffffff19074836 */ /* 0x000fe40000000000 */
[----:B-----5:R-:W-:Y:S02]  /*0b50*/  VIADD R6, R10, 0xfffffffe ;  /* 0xfffffffe0a067836 */ /* 0x020fe40000000000 */
[----:B------:R-:W-:Y:S01]  /*0b60*/  VIADD R10, R20, 0x201 ;  /* 0x00000201140a7836 */ /* 0x000fe20000000000 */
[----:B------:R-:W-:Y:S02]  /*0b70*/  LEA R20, R15, R20, 0x9 ;  /* 0x000000140f147211 */ /* 0x000fe400078e48ff */
[----:B------:R-:W-:-:S04]  /*0b80*/  VIMNMX3.RELU R8, R6, R27, R7, !PT ;  /* 0x0000001b0608720f */ /* 0x000fc80007801107 */
[C---:B0-----:R-:W-:Y:S02]  /*0b90*/  ISETP.GT.AND P0, PT, R8.reuse, R19, PT ;  /* 0x000000130800720c */ /* 0x041fe40003f04270 */
[----:B------:R-:W-:-:S11]  /*0ba0*/  ISETP.NE.AND P1, PT, R8, R7, PT ;  /* 0x000000070800720c */ /* 0x000fd60003f25270 */
[----:B------:R-:W0:Y:S01]  /*0bb0*/  @P0 S2R R9, SR_CgaCtaId ;  /* 0x0000000000090919 */ /* 0x000e220000008800 */
[----:B------:R-:W-:Y:S01]  /*0bc0*/  @P0 IMAD.MOV.U32 R19, RZ, RZ, R8 ;  /* 0x000000ffff130224 */ /* 0x000fe200078e0008 */
[C---:B------:R-:W-:Y:S02]  /*0bd0*/  @P1 ISETP.NE.AND P2, PT, R8.reuse, R6, PT ;  /* 0x000000060800120c */ /* 0x040fe40003f45270 */
[----:B------:R-:W-:Y:S02]  /*0be0*/  @P0 MOV R6, 0x400 ;  /* 0x0000040000060802 */ /* 0x000fe40000000f00 */
[----:B------:R-:W-:Y:S02]  /*0bf0*/  @P1 ISETP.NE.AND P3, PT, R8, R27, PT ;  /* 0x0000001b0800120c */ /* 0x000fe40003f65270 */
[----:B------:R-:W-:Y:S02]  /*0c00*/  @!P1 MOV R11, 0x1 ;  /* 0x00000001000b9802 */ /* 0x000fe40000000f00 */
[----:B------:R-:W-:-:S02]  /*0c10*/  @P1 SEL R7, RZ, 0x4, P3 ;  /* 0x00000004ff071807 */ /* 0x000fc40001800000 */
[----:B------:R-:W-:Y:S02]  /*0c20*/  @!P1 SEL R11, R11, 0x2, !P4 ;  /* 0x000000020b0b9807 */ /* 0x000fe40006000000 */
[----:B------:R-:W-:Y:S02]  /*0c30*/  @P1 SEL R11, R7, 0x3, P2 ;  /* 0x00000003070b1807 */ /* 0x000fe40001000000 */
[----:B0-----:R-:W-:Y:S01]  /*0c40*/  @P0 LEA R27, R9, R6, 0x18 ;  /* 0x00000006091b0211 */ /* 0x001fe200078ec0ff */
[----:B------:R-:W-:Y:S01]  /*0c50*/  @P0 VIADD R9, R23, 0xfffffe01 ;  /* 0xfffffe0117090836 */ /* 0x000fe20000000000 */
[C---:B------:R-:W-:Y:S02]  /*0c60*/  IADD3 R6, P3, PT, R10.reuse, UR12, RZ ;  /* 0x0000000c0a067c10 */ /* 0x040fe4000ff7e0ff */
[----:B------:R-:W-:Y:S02]  /*0c70*/  IADD3 R23, PT, PT, R15, R23, RZ ;  /* 0x000000170f177210 */ /* 0x000fe40007ffe0ff */
[----:B------:R-:W-:Y:S01]  /*0c80*/  LEA.HI.X.SX32 R7, R10, UR13, 0x1, P3 ;  /* 0x0000000d0a077c11 */ /* 0x000fe200098f0eff */
[----:B------:R-:W-:Y:S01]  /*0c90*/  @P0 VIADD R10, R26, 0x200 ;  /* 0x000002001a0a0836 */ /* 0x000fe20000000000 */
[----:B------:R4:W-:Y:S01]  /*0ca0*/  @P0 STS.64 [R27], R8 ;  /* 0x000000081b000388 */ /* 0x0009e20000000a00 */
[----:B------:R-:W-:-:S02]  /*0cb0*/  VIADD R25, R23, 0xfffffe01 ;  /* 0xfffffe0117197836 */ /* 0x000fc40000000000 */
[----:B------:R-:W-:Y:S01]  /*0cc0*/  IMAD.IADD R26, R26, 0x1, -R15 ;  /* 0x000000011a1a7824 */ /* 0x000fe200078e0a0f */
[----:B------:R4:W-:Y:S04]  /*0cd0*/  STG.E.U8 desc[UR6][R6.64+0x1], R11 ;  /* 0x0000010b06007986 */ /* 0x0009e8000c101106 */
[----:B------:R4:W-:Y:S04]  /*0ce0*/  STG.E desc[UR6][R4.64+0x808], R8 ;  /* 0x0008080804007986 */ /* 0x0009e8000c101906 */
[----:B------:R4:W-:Y:S01]  /*0cf0*/  @P0 STS [R27+0x8], R10 ;  /* 0x0000080a1b000388 */ /* 0x0009e20000000800 */
[----:B------:R-:W-:-:S13]  /*0d00*/  ISETP.GT.U32.AND P0, PT, R25, R18, PT ;  /* 0x000000121900720c */ /* 0x000fda0003f04070 */
[----:B----4-:R-:W-:Y:S05]  /*0d10*/  @!P0 BRA `(.L_x_8) ;  /* 0xfffffffc00308947 */ /* 0x010fea000383ffff */
.L_x_7:
[----:B---3--:R-:W-:Y:S05]  /*0d20*/  BSYNC.RECONVERGENT B0 ;  /* 0x0000000000007941 */ /* 0x008fea0003800200 */
.L_x_6:
[----:B------:R-:W-:Y:S01]  /*0d30*/  VIADD R17, R17, 0x1 ;  /* 0x0000000111117836 */ /* 0x000fe20000000000 */
[----:B------:R-:W-:Y:S04]  /*0d40*/  BAR.SYNC.DEFER_BLOCKING 0x0 ;  /* 0x0000000000007b1d */ /* 0x000fe80000010000 */
[----:B------:R-:W-:-:S13]  /*0d50*/  ISETP.NE.AND P0, PT, R17, 0x400, PT ;  /* 0x000004001100780c */ /* 0x000fda0003f05270 */
[----:B------:R-:W-:Y:S05]  /*0d60*/  @P0 BRA `(.L_x_9) ;  /* 0xfffffff800bc0947 */ /* 0x000fea000383ffff */
[----:B------:R-:W-:Y:S01]  /*0d70*/  ISETP.NE.AND P0, PT, R0, RZ, PT ;  /* 0x000000ff0000720c */ /* 0x000fe20003f05270 */
[----:B------:R-:W-:-:S12]  /*0d80*/  BSSY.RECONVERGENT B0, `(.L_x_10) ;  /* 0x000000f000007945 */ /* 0x000fd80003800200 */
[----:B------:R-:W-:Y:S05]  /*0d90*/  @P0 BRA `(.L_x_11) ;  /* 0x0000000000340947 */ /* 0x000fea0003800000 */
[----:B------:R-:W0:Y:S01]  /*0da0*/  S2UR UR5, SR_CgaCtaId ;  /* 0x00000000000579c3 */ /* 0x000e220000008800 */
[----:B------:R-:W-:-:S07]  /*0db0*/  UMOV UR4, 0x400 ;  /* 0x0000040000047882 */ /* 0x000fce0000000000 */
[----:B------:R-:W2:Y:S08]  /*0dc0*/  LDC.64 R2, c[0x0][0x3a0] ;  /* 0x0000e800ff027b82 */ /* 0x000eb00000000a00 */
[----:B------:R-:W3:Y:S01]  /*0dd0*/  LDC.64 R8, c[0x0][0x3a8] ;  /* 0x0000ea00ff087b82 */ /* 0x000ee20000000a00 */
[----:B0-----:R-:W-:-:S07]  /*0de0*/  ULEA UR4, UR5, UR4, 0x18 ;  /* 0x0000000405047291 */ /* 0x001fce000f8ec0ff */
[----:B------:R-:W0:Y:S01]  /*0df0*/  LDC.64 R10, c[0x0][0x3b0] ;  /* 0x0000ec00ff0a7b82 */ /* 0x000e220000000a00 */
[C---:B--2---:R-:W-:Y:S01]  /*0e00*/  IMAD.WIDE.U32 R2, R13.reuse, 0x4, R2 ;  /* 0x000000040d027825 */ /* 0x044fe200078e0002 */
[----:B------:R-:W2:Y:S03]  /*0e10*/  LDS.128 R4, [UR4] ;  /* 0x00000004ff047984 */ /* 0x000ea60008000c00 */
[----:B---3--:R-:W-:-:S04]  /*0e20*/  IMAD.WIDE.U32 R8, R13, 0x4, R8 ;  /* 0x000000040d087825 */ /* 0x008fc800078e0008 */
[----:B0-----:R-:W-:Y:S01]  /*0e30*/  IMAD.WIDE.U32 R10, R13, 0x4, R10 ;  /* 0x000000040d0a7825 */ /* 0x001fe200078e000a */
[----:B--2---:R0:W-:Y:S04]  /*0e40*/  STG.E desc[UR6][R2.64], R4 ;  /* 0x0000000402007986 */ /* 0x0041e8000c101906 */
[----:B------:R0:W-:Y:S04]  /*0e50*/  STG.E desc[UR6][R8.64], R5 ;  /* 0x0000000508007986 */ /* 0x0001e8000c101906 */
[----:B------:R0:W-:Y:S02]  /*0e60*/  STG.E desc[UR6][R10.64], R6 ;  /* 0x000000060a007986 */ /* 0x0001e4000c101906 */
.L_x_11:
[----:B------:R-:W-:Y:S05]  /*0e70*/  BSYNC.RECONVERGENT B0 ;  /* 0x0000000000007941 */ /* 0x000fea0003800200 */
.L_x_10:
[----:B------:R-:W2:Y:S08]  /*0e80*/  S2UR UR5, SR_CgaCtaId ;  /* 0x00000000000579c3 */ /* 0x000eb00000008800 */
[----:B------:R-:W-:Y:S06]  /*0e90*/  BAR.SYNC.DEFER_BLOCKING 0x0 ;  /* 0x0000000000007b1d */ /* 0x000fec0000010000 */
[----:B------:R-:W-:Y:S01]  /*0ea0*/  UMOV UR4, 0x400 ;  /* 0x0000040000047882 */ /* 0x000fe20000000000 */
[----:B------:R-:W3:Y:S01]  /*0eb0*/  LDCU.64 UR8, c[0x0][0x398] ;  /* 0x00007300ff0877ac */ /* 0x000ee20008000a00 */
[----:B--2---:R-:W-:-:S09]  /*0ec0*/  ULEA UR4, UR5, UR4, 0x18 ;  /* 0x0000000405047291 */ /* 0x004fd2000f8ec0ff */
[----:B0-----:R-:W0:Y:S04]  /*0ed0*/  LDS R5, [UR4+0x4] ;  /* 0x00000404ff057984 */ /* 0x001e280008000800 */
[----:B------:R-:W2:Y:S01]  /*0ee0*/  LDS R4, [UR4+0x8] ;  /* 0x00000804ff047984 */ /* 0x000ea20008000800 */
[----:B---3--:R-:W4:Y:S02]  /*0ef0*/  LDCU.64 UR4, c[0x0][0x3b8] ;  /* 0x00007700ff0477ac */ /* 0x008f240008000a00 */
.L_x_17:
[----:B0--3--:R-:W-:-:S05]  /*0f00*/  IMAD R3, R5, 0x201, R12 ;  /* 0x0000020105037824 */ /* 0x009fca00078e020c */
[----:B--2---:R-:W-:-:S04]  /*0f10*/  IADD3 R3, PT, PT, R4, R3, RZ ;  /* 0x0000000304037210 */ /* 0x004fc80007ffe0ff */
[----:B------:R-:W-:-:S04]  /*0f20*/  IADD3 R2, P0, PT, R3, UR8, RZ ;  /* 0x0000000803027c10 */ /* 0x000fc8000ff1e0ff */
[----:B------:R-:W-:-:S05]  /*0f30*/  LEA.HI.X.SX32 R3, R3, UR9, 0x1, P0 ;  /* 0x0000000903037c11 */ /* 0x000fca00080f0eff */
[----:B------:R-:W2:Y:S01]  /*0f40*/  LDG.E.U8 R7, desc[UR6][R2.64] ;  /* 0x0000000602077981 */ /* 0x000ea2000c1e1100 */
[----:B------:R-:W-:Y:S01]  /*0f50*/  BSSY.RECONVERGENT B0, `(.L_x_12) ;  /* 0x0000014000007945 */ /* 0x000fe20003800200 */
[----:B--2---:R-:W-:-:S13]  /*0f60*/  ISETP.GT.AND P0, PT, R7, 0x2, PT ;  /* 0x000000020700780c */ /* 0x004fda0003f04270 */
[----:B------:R-:W-:Y:S05]  /*0f70*/  @P0 BRA `(.L_x_13) ;  /* 0x0000000000280947 */ /* 0x000fea0003800000 */
[----:B------:R-:W-:-:S05]  /*0f80*/  VIADD R2, R7, 0xffffffff ;  /* 0xffffffff07027836 */ /* 0x000fca0000000000 */
[----:B------:R-:W-:-:S04]  /*0f90*/  LOP3.LUT R2, R2, 0xffff, RZ, 0xc0, !PT ;  /* 0x0000ffff02027812 */ /* 0x000fc800078ec0ff */
[----:B------:R-:W-:-:S13]  /*0fa0*/  ISETP.GE.U32.AND P0, PT, R2, 0x2, PT ;  /* 0x000000020200780c */ /* 0x000fda0003f06070 */
[----:B------:R-:W-:Y:S05]  /*0fb0*/  @!P0 BRA `(.L_x_14) ;  /* 0x00000000000c8947 */ /* 0x000fea0003800000 */
[----:B------:R-:W-:-:S13]  /*0fc0*/  ISETP.NE.AND P0, PT, R7, RZ, PT ;  /* 0x000000ff0700720c */ /* 0x000fda0003f05270 */
[----:B----4-:R-:W-:Y:S05]  /*0fd0*/  @!P0 EXIT ;  /* 0x000000000000894d */ /* 0x010fea0003800000 */
[----:B------:R-:W-:Y:S05]  /*0fe0*/  BRA `(.L_x_15) ;  /* 0x0000000000287947 */ /* 0x000fea0003800000 */
.L_x_14:
[----:B------:R-:W-:Y:S02]  /*0ff0*/  VIADD R5, R5, 0xffffffff ;  /* 0xffffffff05057836 */ /* 0x000fe40000000000 */
[----:B------:R-:W-:Y:S01]  /*1000*/  VIADD R4, R4, 0xffffffff ;  /* 0xffffffff04047836 */ /* 0x000fe20000000000 */
[----:B------:R-:W-:Y:S06]  /*1010*/  BRA `(.L_x_15) ;  /* 0x00000000001c7947 */ /* 0x000fec0003800000 */
.L_x_13:
[----:B------:R-:W-:-:S13]  /*1020*/  ISETP.NE.AND P0, PT, R7, 0x3, PT ;  /* 0x000000030700780c */ /* 0x000fda0003f05270 */
[----:B------:R-:W-:Y:S05]  /*1030*/  @!P0 BRA `(.L_x_16) ;  /* 0x0000000000108947 */ /* 0x000fea0003800000 */
[----:B------:R-:W-:-:S13]  /*1040*/  ISETP.NE.AND P0, PT, R7, 0x4, PT ;  /* 0x000000040700780c */ /* 0x000fda0003f05270 */
[----:B------:R-:W-:Y:S05]  /*1050*/  @P0 BRA `(.L_x_15) ;  /* 0x00000000000c0947 */ /* 0x000fea0003800000 */
[----:B------:R-:W-:Y:S01]  /*1060*/  IADD3 R4, PT, PT, R4, -0x1, RZ ;  /* 0xffffffff04047810 */ /* 0x000fe20007ffe0ff */
[----:B------:R-:W-:Y:S06]  /*1070*/  BRA `(.L_x_15) ;  /* 0x0000000000047947 */ /* 0x000fec0003800000 */
.L_x_16:
[----:B------:R-:W-:-:S07]  /*1080*/  VIADD R5, R5, 0xffffffff ;  /* 0xffffffff05057836 */ /* 0x000fce0000000000 */
.L_x_15:
[----:B----4-:R-:W-:Y:S05]  /*1090*/  BSYNC.RECONVERGENT B0 ;  /* 0x0000000000007941 */ /* 0x010fea0003800200 */
.L_x_12:
[--C-:B------:R-:W-:Y:S02]  /*10a0*/  IMAD R2, R13, 0x400, R0.reuse ;  /* 0x000004000d027824 */ /* 0x100fe400078e0200 */
[----:B-1----:R-:W-:-:S03]  /*10b0*/  IMAD.IADD R0, R15, 0x1, R0 ;  /* 0x000000010f007824 */ /* 0x002fc600078e0200 */
[----:B------:R-:W-:-:S04]  /*10c0*/  IADD3 R2, P0, PT, R2, UR4, RZ ;  /* 0x0000000402027c10 */ /* 0x000fc8000ff1e0ff */
[----:B------:R-:W-:Y:S02]  /*10d0*/  IADD3.X R3, PT, PT, RZ, UR5, RZ, P0, !PT ;  /* 0x00000005ff037c10 */ /* 0x000fe400087fe4ff */
[----:B------:R-:W-:-:S03]  /*10e0*/  ISETP.GE.U32.AND P0, PT, R0, 0x400, PT ;  /* 0x000004000000780c */ /* 0x000fc60003f06070 */
[----:B------:R3:W-:Y:S10]  /*10f0*/  STG.E.U8 desc[UR6][R2.64], R7 ;  /* 0x0000000702007986 */ /* 0x0007f4000c101106 */
[----:B------:R-:W-:Y:S05]  /*1100*/  @!P0 BRA `(.L_x_17) ;  /* 0xfffffffc007c8947 */ /* 0x000fea000383ffff */
[----:B------:R-:W-:Y:S05]  /*1110*/  EXIT ;  /* 0x000000000000794d */ /* 0x000fea0003800000 */
.L_x_18:
[----:B------:R-:W-:-:S00]  /*1120*/  BRA `(.L_x_18) ;  /* 0xfffffffc00fc7947 */ /* 0x000fc0000383ffff */
[----:B------:R-:W-:-:S00]  /*1130*/  NOP ;  /* 0x0000000000007918 */ /* 0x000fc00000000000 */
        /* <DEDUP_REMOVED lines=12> */
.L_x_19:


//--------------------- .nv.shared._Z15sw_parallelizedPKcS0_PiPcS1_S1_S1_S2_ --------------------------
	.section	.nv.shared._Z15sw_parallelizedPKcS0_PiPcS1_S1_S1_S2_,"aw",@nobits
	.sectionflags	@""
	.align	4
.nv.shared._Z15sw_parallelizedPKcS0_PiPcS1_S1_S1_S2_:
	.zero		1036


//--------------------- .nv.shared.reserved.0     --------------------------
	.section	.nv.shared.reserved.0,"aw",@nobits
	.weak		__nv_reservedSMEM_offset_0_alias
	.size		__nv_reservedSMEM_offset_0_alias, 0, 64
	.other		__nv_reservedSMEM_offset_0_alias,@"STO_CUDA_RESERVED_SHARED STV_DEFAULT"
__nv_reservedSMEM_offset_0_alias:
	.zero		0
	.zero		64


//--------------------- .nv.constant0._Z15sw_parallelizedPKcS0_PiPcS1_S1_S1_S2_ --------------------------
	.section	.nv.constant0._Z15sw_parallelizedPKcS0_PiPcS1_S1_S1_S2_,"a",@progbits
	.sectionflags	@""
	.align	4
.nv.constant0._Z15sw_parallelizedPKcS0_PiPcS1_S1_S1_S2_:
	.zero		960


//--------------------- SYMBOLS --------------------------

	.type		.nv.reservedSmem.offset0,@object
	.size		.nv.reservedSmem.offset0,0x4
	.type		.nv.reservedSmem.cap,@object
	.size		.nv.reservedSmem.cap,0x4
